//
// Generated by NVIDIA NVVM Compiler
//
// Compiler Build ID: CL-36424714
// Cuda compilation tools, release 13.0, V13.0.88
// Based on NVVM 20.0.0
//

.version 9.0
.target sm_100
.address_size 64

	// .globl	_Z9CUDA_rectdPd
.func  (.param .align 16 .b8 func_retval0[16]) __internal_trig_reduction_slowpathd
(
	.param .b64 __internal_trig_reduction_slowpathd_param_0
)
;
.global .align 8 .b8 __cudart_i2opi_d[144] = {8, 93, 141, 31, 177, 95, 251, 107, 234, 146, 82, 138, 247, 57, 7, 61, 123, 241, 229, 235, 199, 186, 39, 117, 45, 234, 95, 158, 102, 63, 70, 79, 183, 9, 203, 39, 207, 126, 54, 109, 31, 109, 10, 90, 139, 17, 47, 239, 15, 152, 5, 222, 255, 151, 248, 31, 59, 40, 249, 189, 139, 95, 132, 156, 244, 57, 83, 131, 57, 214, 145, 57, 65, 126, 95, 180, 38, 112, 156, 233, 132, 68, 187, 46, 245, 53, 130, 232, 62, 167, 41, 177, 28, 235, 29, 254, 28, 146, 209, 9, 234, 46, 73, 6, 224, 210, 77, 66, 58, 110, 36, 183, 97, 197, 187, 222, 171, 99, 81, 254, 65, 144, 67, 60, 153, 149, 98, 219, 192, 221, 52, 245, 209, 87, 39, 252, 41, 21, 68, 78, 110, 131, 249, 162};
.global .align 16 .b8 __cudart_sin_cos_coeffs[128] = {70, 210, 176, 44, 241, 229, 90, 190, 146, 227, 172, 105, 227, 29, 199, 62, 161, 98, 219, 25, 160, 1, 42, 191, 24, 8, 17, 17, 17, 17, 129, 63, 84, 85, 85, 85, 85, 85, 197, 191, 0, 0, 0, 0, 0, 0, 0, 0, 0, 0, 0, 0, 0, 0, 0, 0, 100, 129, 253, 32, 131, 255, 168, 189, 40, 133, 239, 193, 167, 238, 33, 62, 217, 230, 6, 142, 79, 126, 146, 190, 233, 188, 221, 25, 160, 1, 250, 62, 71, 93, 193, 22, 108, 193, 86, 191, 81, 85, 85, 85, 85, 85, 165, 63, 0, 0, 0, 0, 0, 0, 224, 191, 0, 0, 0, 0, 0, 0, 240, 63};

.visible .entry _Z9CUDA_rectdPd(
	.param .f64 _Z9CUDA_rectdPd_param_0,
	.param .u64 .ptr .align 1 _Z9CUDA_rectdPd_param_1
)
{
	.reg .pred 	%p<6>;
	.reg .b32 	%r<18>;
	.reg .b64 	%rd<7>;
	.reg .b64 	%fd<39>;

	ld.param.f64 	%fd8, [_Z9CUDA_rectdPd_param_0];
	ld.param.u64 	%rd1, [_Z9CUDA_rectdPd_param_1];
	mov.u32 	%r7, %ntid.x;
	mov.u32 	%r8, %ctaid.x;
	mov.u32 	%r9, %tid.x;
	mad.lo.s32 	%r1, %r7, %r8, %r9;
	add.s32 	%r10, %r1, -1;
	setp.gt.u32 	%p1, %r10, 1048574;
	@%p1 bra 	$L__BB0_7;
	cvt.rn.f64.u32 	%fd9, %r1;
	fma.rn.f64 	%fd1, %fd8, %fd9, 0d0000000000000000;
	abs.f64 	%fd2, %fd1;
	setp.neu.f64 	%p2, %fd2, 0d7FF0000000000000;
	@%p2 bra 	$L__BB0_3;
	mov.f64 	%fd15, 0d0000000000000000;
	mul.rn.f64 	%fd38, %fd1, %fd15;
	mov.b32 	%r17, 1;
	bra.uni 	$L__BB0_6;
$L__BB0_3:
	mul.f64 	%fd10, %fd1, 0d3FE45F306DC9C883;
	cvt.rni.s32.f64 	%r16, %fd10;
	cvt.rn.f64.s32 	%fd11, %r16;
	fma.rn.f64 	%fd12, %fd11, 0dBFF921FB54442D18, %fd1;
	fma.rn.f64 	%fd13, %fd11, 0dBC91A62633145C00, %fd12;
	fma.rn.f64 	%fd38, %fd11, 0dB97B839A252049C0, %fd13;
	setp.ltu.f64 	%p3, %fd2, 0d41E0000000000000;
	@%p3 bra 	$L__BB0_5;
	{ // callseq 0, 0
	.param .b64 param0;
	st.param.f64 	[param0], %fd1;
	.param .align 16 .b8 retval0[16];
	call.uni (retval0), 
	__internal_trig_reduction_slowpathd, 
	(
	param0
	);
	ld.param.f64 	%fd38, [retval0];
	ld.param.b32 	%r16, [retval0+8];
	} // callseq 0
$L__BB0_5:
	add.s32 	%r17, %r16, 1;
$L__BB0_6:
	shl.b32 	%r13, %r17, 6;
	cvt.u64.u32 	%rd2, %r13;
	and.b64  	%rd3, %rd2, 64;
	mov.u64 	%rd4, __cudart_sin_cos_coeffs;
	add.s64 	%rd5, %rd4, %rd3;
	mul.rn.f64 	%fd16, %fd38, %fd38;
	and.b32  	%r14, %r17, 1;
	setp.eq.b32 	%p4, %r14, 1;
	selp.f64 	%fd17, 0dBDA8FF8320FD8164, 0d3DE5DB65F9785EBA, %p4;
	ld.global.nc.v2.f64 	{%fd18, %fd19}, [%rd5];
	fma.rn.f64 	%fd20, %fd17, %fd16, %fd18;
	fma.rn.f64 	%fd21, %fd20, %fd16, %fd19;
	ld.global.nc.v2.f64 	{%fd22, %fd23}, [%rd5+16];
	fma.rn.f64 	%fd24, %fd21, %fd16, %fd22;
	fma.rn.f64 	%fd25, %fd24, %fd16, %fd23;
	ld.global.nc.v2.f64 	{%fd26, %fd27}, [%rd5+32];
	fma.rn.f64 	%fd28, %fd25, %fd16, %fd26;
	fma.rn.f64 	%fd29, %fd28, %fd16, %fd27;
	fma.rn.f64 	%fd30, %fd29, %fd38, %fd38;
	fma.rn.f64 	%fd31, %fd29, %fd16, 0d3FF0000000000000;
	selp.f64 	%fd32, %fd31, %fd30, %p4;
	and.b32  	%r15, %r17, 2;
	setp.eq.s32 	%p5, %r15, 0;
	mov.f64 	%fd33, 0d0000000000000000;
	sub.f64 	%fd34, %fd33, %fd32;
	selp.f64 	%fd35, %fd32, %fd34, %p5;
	cvta.to.global.u64 	%rd6, %rd1;
	atom.global.add.f64 	%fd36, [%rd6], %fd35;
$L__BB0_7:
	ret;

}
.func  (.param .align 16 .b8 func_retval0[16]) __internal_trig_reduction_slowpathd(
	.param .b64 __internal_trig_reduction_slowpathd_param_0
)
{
	.local .align 8 .b8 	__local_depot1[40];
	.reg .b64 	%SP;
	.reg .b64 	%SPL;
	.reg .pred 	%p<10>;
	.reg .b32 	%r<47>;
	.reg .b64 	%rd<74>;
	.reg .b64 	%fd<5>;

	mov.u64 	%SPL, __local_depot1;
	ld.param.f64 	%fd4, [__internal_trig_reduction_slowpathd_param_0];
	add.u64 	%rd1, %SPL, 0;
	{
	.reg .b32 %temp; 
	mov.b64 	{%temp, %r1}, %fd4;
	}
	shr.u32 	%r2, %r1, 20;
	and.b32  	%r3, %r2, 2047;
	setp.eq.s32 	%p1, %r3, 2047;
	mov.b32 	%r46, 0;
	@%p1 bra 	$L__BB1_9;
	add.s32 	%r20, %r3, -1024;
	mov.b64 	%rd20, %fd4;
	shl.b64 	%rd2, %rd20, 11;
	shr.u32 	%r4, %r20, 6;
	sub.s32 	%r45, 15, %r4;
	sub.s32 	%r21, 19, %r4;
	setp.lt.u32 	%p2, %r20, 128;
	selp.b32 	%r6, 18, %r21, %p2;
	setp.ge.s32 	%p3, %r45, %r6;
	mov.b64 	%rd70, 0;
	@%p3 bra 	$L__BB1_4;
	add.s32 	%r23, %r6, %r4;
	neg.s32 	%r43, %r23;
	or.b64  	%rd3, %rd2, -9223372036854775808;
	mov.b64 	%rd70, 0;
	mov.b32 	%r42, 0;
	mov.u64 	%rd25, __cudart_i2opi_d;
	mov.u32 	%r44, %r45;
$L__BB1_3:
	.pragma "nounroll";
	mul.wide.s32 	%rd22, %r42, 8;
	add.s64 	%rd23, %rd1, %rd22;
	mul.wide.s32 	%rd24, %r44, 8;
	add.s64 	%rd26, %rd25, %rd24;
	ld.global.nc.u64 	%rd27, [%rd26];
	{
	.reg .u32 %r0, %r1, %r2, %r3, %alo, %ahi, %blo, %bhi, %clo, %chi;
	mov.b64 	{%alo,%ahi}, %rd27;
	mov.b64 	{%blo,%bhi}, %rd3;
	mov.b64 	{%clo,%chi}, %rd70;
	mad.lo.cc.u32 	%r0, %alo, %blo, %clo;
	madc.hi.cc.u32 	%r1, %alo, %blo, %chi;
	madc.hi.u32 	%r2, %alo, %bhi, 0;
	mad.lo.cc.u32 	%r1, %alo, %bhi, %r1;
	madc.hi.cc.u32 	%r2, %ahi, %blo, %r2;
	madc.hi.u32 	%r3, %ahi, %bhi, 0;
	mad.lo.cc.u32 	%r1, %ahi, %blo, %r1;
	madc.lo.cc.u32 	%r2, %ahi, %bhi, %r2;
	addc.u32 	%r3, %r3, 0;
	mov.b64 	%rd28, {%r0,%r1};
	mov.b64 	%rd70, {%r2,%r3};
	}
	st.local.u64 	[%rd23], %rd28;
	add.s32 	%r44, %r44, 1;
	add.s32 	%r43, %r43, 1;
	add.s32 	%r42, %r42, 1;
	setp.ne.s32 	%p4, %r43, -15;
	mov.u32 	%r45, %r6;
	@%p4 bra 	$L__BB1_3;
$L__BB1_4:
	cvt.s64.s32 	%rd29, %r45;
	cvt.u64.u32 	%rd30, %r4;
	add.s64 	%rd31, %rd30, %rd29;
	shl.b64 	%rd32, %rd31, 3;
	add.s64 	%rd33, %rd1, %rd32;
	st.local.u64 	[%rd33+-120], %rd70;
	and.b32  	%r15, %r2, 63;
	ld.local.u64 	%rd72, [%rd1+16];
	ld.local.u64 	%rd71, [%rd1+24];
	setp.eq.s32 	%p5, %r15, 0;
	@%p5 bra 	$L__BB1_6;
	shl.b64 	%rd34, %rd71, %r15;
	shr.u64 	%rd35, %rd72, 1;
	xor.b32  	%r24, %r15, 63;
	shr.u64 	%rd36, %rd35, %r24;
	or.b64  	%rd71, %rd34, %rd36;
	ld.local.u64 	%rd37, [%rd1+8];
	shl.b64 	%rd38, %rd72, %r15;
	shr.u64 	%rd39, %rd37, 1;
	shr.u64 	%rd40, %rd39, %r24;
	or.b64  	%rd72, %rd38, %rd40;
$L__BB1_6:
	and.b32  	%r25, %r1, -2147483648;
	shr.u64 	%rd41, %rd71, 62;
	cvt.u32.u64 	%r26, %rd41;
	mov.b64 	{%r27, %r28}, %rd71;
	mov.b64 	{%r29, %r30}, %rd72;
	shf.l.wrap.b32 	%r31, %r30, %r27, 2;
	shf.l.wrap.b32 	%r32, %r27, %r28, 2;
	mov.b64 	%rd42, {%r31, %r32};
	shl.b64 	%rd43, %rd72, 2;
	shr.u64 	%rd44, %rd42, 63;
	cvt.u32.u64 	%r33, %rd44;
	add.s32 	%r34, %r33, %r26;
	setp.eq.s32 	%p6, %r25, 0;
	neg.s32 	%r35, %r34;
	selp.b32 	%r46, %r34, %r35, %p6;
	setp.gt.s64 	%p7, %rd42, -1;
	mov.b64 	%rd45, 0;
	{
	.reg .u32 %r0, %r1, %r2, %r3, %a0, %a1, %a2, %a3, %b0, %b1, %b2, %b3;
	mov.b64 	{%a0,%a1}, %rd45;
	mov.b64 	{%a2,%a3}, %rd45;
	mov.b64 	{%b0,%b1}, %rd43;
	mov.b64 	{%b2,%b3}, %rd42;
	sub.cc.u32 	%r0, %a0, %b0;
	subc.cc.u32 	%r1, %a1, %b1;
	subc.cc.u32 	%r2, %a2, %b2;
	subc.u32 	%r3, %a3, %b3;
	mov.b64 	%rd46, {%r0,%r1};
	mov.b64 	%rd47, {%r2,%r3};
	}
	xor.b32  	%r36, %r25, -2147483648;
	selp.b64 	%rd73, %rd42, %rd47, %p7;
	selp.b64 	%rd14, %rd43, %rd46, %p7;
	selp.b32 	%r17, %r25, %r36, %p7;
	clz.b64 	%r37, %rd73;
	cvt.u64.u32 	%rd15, %r37;
	setp.eq.s32 	%p8, %r37, 0;
	@%p8 bra 	$L__BB1_8;
	cvt.u32.u64 	%r38, %rd15;
	and.b32  	%r39, %r38, 63;
	shl.b64 	%rd48, %rd73, %r39;
	shr.u64 	%rd49, %rd14, 1;
	not.b32 	%r40, %r38;
	and.b32  	%r41, %r40, 63;
	shr.u64 	%rd50, %rd49, %r41;
	or.b64  	%rd73, %rd48, %rd50;
$L__BB1_8:
	mov.b64 	%rd51, -3958705157555305931;
	{
	.reg .u32 %r0, %r1, %r2, %r3, %alo, %ahi, %blo, %bhi;
	mov.b64 	{%alo,%ahi}, %rd73;
	mov.b64 	{%blo,%bhi}, %rd51;
	mul.lo.u32 	%r0, %alo, %blo;
	mul.hi.u32 	%r1, %alo, %blo;
	mad.lo.cc.u32 	%r1, %alo, %bhi, %r1;
	madc.hi.u32 	%r2, %alo, %bhi, 0;
	mad.lo.cc.u32 	%r1, %ahi, %blo, %r1;
	madc.hi.cc.u32 	%r2, %ahi, %blo, %r2;
	madc.hi.u32 	%r3, %ahi, %bhi, 0;
	mad.lo.cc.u32 	%r2, %ahi, %bhi, %r2;
	addc.u32 	%r3, %r3, 0;
	mov.b64 	%rd52, {%r0,%r1};
	mov.b64 	%rd53, {%r2,%r3};
	}
	setp.gt.s64 	%p9, %rd53, 0;
	{
	.reg .u32 %r0, %r1, %r2, %r3, %a0, %a1, %a2, %a3, %b0, %b1, %b2, %b3;
	mov.b64 	{%a0,%a1}, %rd52;
	mov.b64 	{%a2,%a3}, %rd53;
	mov.b64 	{%b0,%b1}, %rd52;
	mov.b64 	{%b2,%b3}, %rd53;
	add.cc.u32 	%r0, %a0, %b0;
	addc.cc.u32 	%r1, %a1, %b1;
	addc.cc.u32 	%r2, %a2, %b2;
	addc.u32 	%r3, %a3, %b3;
	mov.b64 	%rd54, {%r0,%r1};
	mov.b64 	%rd55, {%r2,%r3};
	}
	selp.b64 	%rd56, %rd55, %rd53, %p9;
	selp.s64 	%rd57, -1, 0, %p9;
	sub.s64 	%rd58, %rd57, %rd15;
	cvt.u64.u32 	%rd59, %r17;
	shl.b64 	%rd60, %rd59, 32;
	add.s64 	%rd61, %rd56, 1;
	shr.u64 	%rd62, %rd61, 10;
	add.s64 	%rd63, %rd62, 1;
	shr.u64 	%rd64, %rd63, 1;
	shl.b64 	%rd65, %rd58, 52;
	add.s64 	%rd66, %rd65, %rd64;
	add.s64 	%rd67, %rd66, 4602678819172646912;
	or.b64  	%rd68, %rd67, %rd60;
	mov.b64 	%fd4, %rd68;
$L__BB1_9:
	st.param.f64 	[func_retval0], %fd4;
	st.param.b32 	[func_retval0+8], %r46;
	ret;

}


// ===== COMPILED SASS (sm_100) =====

	.target	sm_100

	.elftype	@"ET_EXEC"


//--------------------- .note.nv.tkinfo           --------------------------
	.section	.note.nv.tkinfo,"",@"SHT_NOTE"
	.sectionflags	@"SHF_NOTE_NV_TKINFO"
	.tkinfo
        /*0018*/ 	.word	0x00000002
        /*0030*/ 	.string	""
        /*0030*/ 	.string	"ptxas"
        /*0030*/ 	.string	"Cuda compilation tools, release 13.0, V13.0.88"
        /*0030*/ 	.string	"Build cuda_13.0.r13.0/compiler.36424714_0"
        /*0030*/ 	.string	"-arch sm_100 -m 64 "



//--------------------- .note.nv.cuinfo           --------------------------
	.section	.note.nv.cuinfo,"",@"SHT_NOTE"
	.sectionflags	@"SHF_NOTE_NV_CUINFO"
        /*0018*/ 	.short	0x0002
        /*001a*/ 	.short	0x0064
        /*001c*/ 	.short	0x0082
	.zero		2


//--------------------- .nv.info                  --------------------------
	.section	.nv.info,"",@"SHT_CUDA_INFO"
	.align	4


	//----- nvinfo : EIATTR_REGCOUNT
	.align		4
        /*0000*/ 	.byte	0x04, 0x2f
        /*0002*/ 	.short	(.L_3 - .L_2)
	.align		4
.L_2:
        /*0004*/ 	.word	index@(_Z9CUDA_rectdPd)
        /*0008*/ 	.word	0x0000001a


	//----- nvinfo : EIATTR_FRAME_SIZE
	.align		4
.L_3:
        /*000c*/ 	.byte	0x04, 0x11
        /*000e*/ 	.short	(.L_5 - .L_4)
	.align		4
.L_4:
        /*0010*/ 	.word	index@($_Z9CUDA_rectdPd$__internal_trig_reduction_slowpathd)
        /*0014*/ 	.word	0x00000028


	//----- nvinfo : EIATTR_FRAME_SIZE
	.align		4
.L_5:
        /*0018*/ 	.byte	0x04, 0x11
        /*001a*/ 	.short	(.L_7 - .L_6)
	.align		4
.L_6:
        /*001c*/ 	.word	index@(_Z9CUDA_rectdPd)
        /*0020*/ 	.word	0x00000028


	//----- nvinfo : EIATTR_MIN_STACK_SIZE
	.align		4
.L_7:
        /*0024*/ 	.byte	0x04, 0x12
        /*0026*/ 	.short	(.L_9 - .L_8)
	.align		4
.L_8:
        /*0028*/ 	.word	index@(_Z9CUDA_rectdPd)
        /*002c*/ 	.word	0x00000028
.L_9:


//--------------------- .nv.compat                --------------------------
	.section	.nv.compat,"",@"SHT_CUDA_COMPAT_INFO"
	.align	4
        /*0000*/ 	.byte	0x02, 0x09, 0x00, 0x00, 0x02, 0x02, 0x01, 0x00, 0x02, 0x05, 0x05, 0x00, 0x03, 0x07, 0x01, 0x01
        /*0010*/ 	.byte	0x02, 0x03, 0x00, 0x00, 0x02, 0x06, 0x01, 0x00, 0x04, 0x0b, 0x08, 0x00, 0x01, 0x00, 0x00, 0x00
        /*0020*/ 	.byte	0x00, 0x00, 0x00, 0x00


//--------------------- .nv.info._Z9CUDA_rectdPd  --------------------------
	.section	.nv.info._Z9CUDA_rectdPd,"",@"SHT_CUDA_INFO"
	.sectionflags	@""
	.align	4


	//----- nvinfo : EIATTR_CUDA_API_VERSION
	.align		4
        /*0000*/ 	.byte	0x04, 0x37
        /*0002*/ 	.short	(.L_11 - .L_10)
.L_10:
        /*0004*/ 	.word	0x00000082


	//----- nvinfo : EIATTR_KPARAM_INFO
	.align		4
.L_11:
        /*0008*/ 	.byte	0x04, 0x17
        /*000a*/ 	.short	(.L_13 - .L_12)
.L_12:
        /*000c*/ 	.word	0x00000000
        /*0010*/ 	.short	0x0001
        /*0012*/ 	.short	0x0008
        /*0014*/ 	.byte	0x00, 0xf5, 0x21, 0x00


	//----- nvinfo : EIATTR_KPARAM_INFO
	.align		4
.L_13:
        /*0018*/ 	.byte	0x04, 0x17
        /*001a*/ 	.short	(.L_15 - .L_14)
.L_14:
        /*001c*/ 	.word	0x00000000
        /*0020*/ 	.short	0x0000
        /*0022*/ 	.short	0x0000
        /*0024*/ 	.byte	0x00, 0xf0, 0x21, 0x00


	//----- nvinfo : EIATTR_SPARSE_MMA_MASK
	.align		4
.L_15:
        /*0028*/ 	.byte	0x03, 0x50
        /*002a*/ 	.short	0x0000


	//----- nvinfo : EIATTR_MAXREG_COUNT
	.align		4
        /*002c*/ 	.byte	0x03, 0x1b
        /*002e*/ 	.short	0x00ff


	//----- nvinfo : EIATTR_MERCURY_ISA_VERSION
	.align		4
        /*0030*/ 	.byte	0x03, 0x5f
        /*0032*/ 	.short	0x0101


	//----- nvinfo : EIATTR_VRC_CTA_INIT_COUNT
	.align		4
        /*0034*/ 	.byte	0x02, 0x4a
	.zero		1
	.zero		1


	//----- nvinfo : EIATTR_EXIT_INSTR_OFFSETS
	.align		4
        /*0038*/ 	.byte	0x04, 0x1c
        /*003a*/ 	.short	(.L_17 - .L_16)


	//   ....[0]....
.L_16:
        /*003c*/ 	.word	0x00000080


	//   ....[1]....
        /*0040*/ 	.word	0x00000470


	//----- nvinfo : EIATTR_CRS_STACK_SIZE
	.align		4
.L_17:
        /*0044*/ 	.byte	0x04, 0x1e
        /*0046*/ 	.short	(.L_19 - .L_18)
.L_18:
        /*0048*/ 	.word	0x00000000


	//----- nvinfo : EIATTR_CBANK_PARAM_SIZE
	.align		4
.L_19:
        /*004c*/ 	.byte	0x03, 0x19
        /*004e*/ 	.short	0x0010


	//----- nvinfo : EIATTR_PARAM_CBANK
	.align		4
        /*0050*/ 	.byte	0x04, 0x0a
        /*0052*/ 	.short	(.L_21 - .L_20)
	.align		4
.L_20:
        /*0054*/ 	.word	index@(.nv.constant0._Z9CUDA_rectdPd)
        /*0058*/ 	.short	0x0380
        /*005a*/ 	.short	0x0010


	//----- nvinfo : EIATTR_SW_WAR
	.align		4
.L_21:
        /*005c*/ 	.byte	0x04, 0x36
        /*005e*/ 	.short	(.L_23 - .L_22)
.L_22:
        /*0060*/ 	.word	0x00000008
.L_23:


//--------------------- .nv.callgraph             --------------------------
	.section	.nv.callgraph,"",@"SHT_CUDA_CALLGRAPH"
	.align	4
	.sectionentsize	8
	.align		4
        /*0000*/ 	.word	0x00000000
	.align		4
        /*0004*/ 	.word	0xffffffff
	.align		4
        /*0008*/ 	.word	0x00000000
	.align		4
        /*000c*/ 	.word	0xfffffffe
	.align		4
        /*0010*/ 	.word	0x00000000
	.align		4
        /*0014*/ 	.word	0xfffffffd
	.align		4
        /*0018*/ 	.word	0x00000000
	.align		4
        /*001c*/ 	.word	0xfffffffc


//--------------------- .nv.constant4             --------------------------
	.section	.nv.constant4,"a",@progbits
	.align	8
	.align		8
.nv.constant4:
        /*0000*/ 	.dword	__cudart_i2opi_d
	.align		8
        /*0008*/ 	.dword	__cudart_sin_cos_coeffs


//--------------------- .text._Z9CUDA_rectdPd     --------------------------
	.section	.text._Z9CUDA_rectdPd,"ax",@progbits
	.align	128
        .global         _Z9CUDA_rectdPd
        .type           _Z9CUDA_rectdPd,@function
        .size           _Z9CUDA_rectdPd,(.L_x_12 - _Z9CUDA_rectdPd)
        .other          _Z9CUDA_rectdPd,@"STO_CUDA_ENTRY STV_DEFAULT"
_Z9CUDA_rectdPd:
.text._Z9CUDA_rectdPd:
[----:B------:R-:W0:Y:S01]  /*0000*/  LDC R1, c[0x0][0x37c] ;  /* 0x0000df00ff017b82 */ /* 0x000e220000000800 */
[----:B------:R-:W1:Y:S01]  /*0010*/  S2R R4, SR_CTAID.X ;  /* 0x0000000000047919 */ /* 0x000e620000002500 */
[----:B------:R-:W1:Y:S01]  /*0020*/  LDCU UR4, c[0x0][0x360] ;  /* 0x00006c00ff0477ac */ /* 0x000e620008000800 */
[----:B0-----:R-:W-:Y:S01]  /*0030*/  VIADD R1, R1, 0xffffffd8 ;  /* 0xffffffd801017836 */ /* 0x001fe20000000000 */
[----:B------:R-:W1:Y:S02]  /*0040*/  S2R R3, SR_TID.X ;  /* 0x0000000000037919 */ /* 0x000e640000002100 */
[----:B-1----:R-:W-:-:S04]  /*0050*/  IMAD R4, R4, UR4, R3 ;  /* 0x0000000404047c24 */ /* 0x002fc8000f8e0203 */
[----:B------:R-:W-:-:S05]  /*0060*/  VIADD R0, R4, 0xffffffff ;  /* 0xffffffff04007836 */ /* 0x000fca0000000000 */
[----:B------:R-:W-:-:S13]  /*0070*/  ISETP.GT.U32.AND P0, PT, R0, 0xffffe, PT ;  /* 0x000ffffe0000780c */ /* 0x000fda0003f04070 */
[----:B------:R-:W-:Y:S05]  /*0080*/  @P0 EXIT ;  /* 0x000000000000094d */ /* 0x000fea0003800000 */
[----:B------:R-:W0:Y:S01]  /*0090*/  LDCU.64 UR4, c[0x0][0x380] ;  /* 0x00007000ff0477ac */ /* 0x000e220008000a00 */
[----:B------:R-:W0:Y:S01]  /*00a0*/  I2F.F64.U32 R16, R4 ;  /* 0x0000000400107312 */ /* 0x000e220000201800 */
[----:B------:R-:W-:Y:S01]  /*00b0*/  BSSY.RECONVERGENT B1, `(.L_x_0) ;  /* 0x000001c000017945 */ /* 0x000fe20003800200 */
[----:B0-----:R-:W-:Y:S01]  /*00c0*/  DFMA R16, R16, UR4, RZ ;  /* 0x0000000410107c2b */ /* 0x001fe200080000ff */
[----:B------:R-:W0:Y:S07]  /*00d0*/  LDCU.64 UR4, c[0x0][0x358] ;  /* 0x00006b00ff0477ac */ /* 0x000e2e0008000a00 */
[----:B------:R-:W-:-:S14]  /*00e0*/  DSETP.NEU.AND P0, PT, |R16|, +INF , PT ;  /* 0x7ff000001000742a */ /* 0x000fdc0003f0d200 */
[----:B------:R-:W-:Y:S01]  /*00f0*/  @!P0 DMUL R2, RZ, R16 ;  /* 0x00000010ff028228 */ /* 0x000fe20000000000 */
[----:B------:R-:W-:Y:S01]  /*0100*/  @!P0 IMAD.MOV.U32 R0, RZ, RZ, 0x1 ;  /* 0x00000001ff008424 */ /* 0x000fe200078e00ff */
[----:B0-----:R-:W-:Y:S09]  /*0110*/  @!P0 BRA `(.L_x_1) ;  /* 0x0000000000548947 */ /* 0x001ff20003800000 */
[----:B------:R-:W-:Y:S01]  /*0120*/  UMOV UR6, 0x6dc9c883 ;  /* 0x6dc9c88300067882 */ /* 0x000fe20000000000 */
[----:B------:R-:W-:Y:S01]  /*0130*/  UMOV UR7, 0x3fe45f30 ;  /* 0x3fe45f3000077882 */ /* 0x000fe20000000000 */
[C---:B------:R-:W-:Y:S01]  /*0140*/  DSETP.GE.AND P0, PT, |R16|.reuse, 2.14748364800000000000e+09, PT ;  /* 0x41e000001000742a */ /* 0x040fe20003f06200 */
[----:B------:R-:W-:Y:S01]  /*0150*/  BSSY.RECONVERGENT B0, `(.L_x_2) ;  /* 0x0000010000007945 */ /* 0x000fe20003800200 */
[----:B------:R-:W-:Y:S01]  /*0160*/  DMUL R4, R16, UR6 ;  /* 0x0000000610047c28 */ /* 0x000fe20008000000 */
[----:B------:R-:W-:Y:S01]  /*0170*/  UMOV UR6, 0x54442d18 ;  /* 0x54442d1800067882 */ /* 0x000fe20000000000 */
[----:B------:R-:W-:-:S04]  /*0180*/  UMOV UR7, 0x3ff921fb ;  /* 0x3ff921fb00077882 */ /* 0x000fc80000000000 */
[----:B------:R-:W0:Y:S08]  /*0190*/  F2I.F64 R0, R4 ;  /* 0x0000000400007311 */ /* 0x000e300000301100 */
[----:B0-----:R-:W0:Y:S02]  /*01a0*/  I2F.F64 R2, R0 ;  /* 0x0000000000027312 */ /* 0x001e240000201c00 */
[----:B0-----:R-:W-:Y:S01]  /*01b0*/  DFMA R6, R2, -UR6, R16 ;  /* 0x8000000602067c2b */ /* 0x001fe20008000010 */
[----:B------:R-:W-:Y:S01]  /*01c0*/  UMOV UR6, 0x33145c00 ;  /* 0x33145c0000067882 */ /* 0x000fe20000000000 */
[----:B------:R-:W-:-:S06]  /*01d0*/  UMOV UR7, 0x3c91a626 ;  /* 0x3c91a62600077882 */ /* 0x000fcc0000000000 */
[----:B------:R-:W-:Y:S01]  /*01e0*/  DFMA R6, R2, -UR6, R6 ;  /* 0x8000000602067c2b */ /* 0x000fe20008000006 */
[----:B------:R-:W-:Y:S01]  /*01f0*/  UMOV UR6, 0x252049c0 ;  /* 0x252049c000067882 */ /* 0x000fe20000000000 */
[----:B------:R-:W-:-:S06]  /*0200*/  UMOV UR7, 0x397b839a ;  /* 0x397b839a00077882 */ /* 0x000fcc0000000000 */
[----:B------:R-:W-:Y:S01]  /*0210*/  DFMA R2, R2, -UR6, R6 ;  /* 0x8000000602027c2b */ /* 0x000fe20008000006 */
[----:B------:R-:W-:Y:S10]  /*0220*/  @!P0 BRA `(.L_x_3) ;  /* 0x0000000000088947 */ /* 0x000ff40003800000 */
[----:B------:R-:W-:-:S07]  /*0230*/  MOV R10, 0x250 ;  /* 0x00000250000a7802 */ /* 0x000fce0000000f00 */
[----:B------:R-:W-:Y:S05]  /*0240*/  CALL.REL.NOINC `($_Z9CUDA_rectdPd$__internal_trig_reduction_slowpathd) ;  /* 0x00000000008c7944 */ /* 0x000fea0003c00000 */
.L_x_3:
[----:B------:R-:W-:Y:S05]  /*0250*/  BSYNC.RECONVERGENT B0 ;  /* 0x0000000000007941 */ /* 0x000fea0003800200 */
.L_x_2:
[----:B------:R-:W-:-:S07]  /*0260*/  VIADD R0, R0, 0x1 ;  /* 0x0000000100007836 */ /* 0x000fce0000000000 */
.L_x_1:
[----:B------:R-:W-:Y:S05]  /*0270*/  BSYNC.RECONVERGENT B1 ;  /* 0x0000000000017941 */ /* 0x000fea0003800200 */
.L_x_0:
[----:B------:R-:W0:Y:S01]  /*0280*/  LDCU.64 UR6, c[0x4][0x8] ;  /* 0x01000100ff0677ac */ /* 0x000e220008000a00 */
[----:B------:R-:W-:-:S05]  /*0290*/  IMAD.SHL.U32 R4, R0, 0x40, RZ ;  /* 0x0000004000047824 */ /* 0x000fca00078e00ff */
[----:B------:R-:W-:-:S04]  /*02a0*/  LOP3.LUT R4, R4, 0x40, RZ, 0xc0, !PT ;  /* 0x0000004004047812 */ /* 0x000fc800078ec0ff */
[----:B0-----:R-:W-:-:S05]  /*02b0*/  IADD3 R18, P0, PT, R4, UR6, RZ ;  /* 0x0000000604127c10 */ /* 0x001fca000ff1e0ff */
[----:B------:R-:W-:-:S05]  /*02c0*/  IMAD.X R19, RZ, RZ, UR7, P0 ;  /* 0x00000007ff137e24 */ /* 0x000fca00080e06ff */
[----:B------:R-:W2:Y:S04]  /*02d0*/  LDG.E.128.CONSTANT R4, desc[UR4][R18.64] ;  /* 0x0000000412047981 */ /* 0x000ea8000c1e9d00 */
[----:B------:R-:W3:Y:S04]  /*02e0*/  LDG.E.128.CONSTANT R8, desc[UR4][R18.64+0x10] ;  /* 0x0000100412087981 */ /* 0x000ee8000c1e9d00 */
[----:B------:R-:W4:Y:S01]  /*02f0*/  LDG.E.128.CONSTANT R12, desc[UR4][R18.64+0x20] ;  /* 0x00002004120c7981 */ /* 0x000f22000c1e9d00 */
[----:B------:R-:W-:Y:S01]  /*0300*/  LOP3.LUT R16, R0, 0x1, RZ, 0xc0, !PT ;  /* 0x0000000100107812 */ /* 0x000fe200078ec0ff */
[----:B------:R-:W-:-:S02]  /*0310*/  IMAD.MOV.U32 R20, RZ, RZ, 0x20fd8164 ;  /* 0x20fd8164ff147424 */ /* 0x000fc400078e00ff */
[----:B------:R-:W-:Y:S01]  /*0320*/  IMAD.MOV.U32 R21, RZ, RZ, 0x3da8ff83 ;  /* 0x3da8ff83ff157424 */ /* 0x000fe200078e00ff */
[----:B------:R-:W-:Y:S01]  /*0330*/  ISETP.NE.U32.AND P0, PT, R16, 0x1, PT ;  /* 0x000000011000780c */ /* 0x000fe20003f05070 */
[----:B------:R-:W-:-:S03]  /*0340*/  DMUL R16, R2, R2 ;  /* 0x0000000202107228 */ /* 0x000fc60000000000 */
[----:B------:R-:W-:Y:S02]  /*0350*/  FSEL R20, R20, -8.06006814911005101289e+34, !P0 ;  /* 0xf9785eba14147808 */ /* 0x000fe40004000000 */
[----:B------:R-:W-:-:S06]  /*0360*/  FSEL R21, -R21, 0.11223486810922622681, !P0 ;  /* 0x3de5db6515157808 */ /* 0x000fcc0004000100 */
[----:B--2---:R-:W-:-:S08]  /*0370*/  DFMA R4, R16, R20, R4 ;  /* 0x000000141004722b */ /* 0x004fd00000000004 */
[C---:B------:R-:W-:Y:S01]  /*0380*/  DFMA R4, R16.reuse, R4, R6 ;  /* 0x000000041004722b */ /* 0x040fe20000000006 */
[----:B------:R-:W0:Y:S07]  /*0390*/  LDC.64 R6, c[0x0][0x388] ;  /* 0x0000e200ff067b82 */ /* 0x000e2e0000000a00 */
[----:B---3--:R-:W-:-:S08]  /*03a0*/  DFMA R4, R16, R4, R8 ;  /* 0x000000041004722b */ /* 0x008fd00000000008 */
[----:B------:R-:W-:-:S08]  /*03b0*/  DFMA R4, R16, R4, R10 ;  /* 0x000000041004722b */ /* 0x000fd0000000000a */
[----:B----4-:R-:W-:-:S08]  /*03c0*/  DFMA R4, R16, R4, R12 ;  /* 0x000000041004722b */ /* 0x010fd0000000000c */
[----:B------:R-:W-:-:S08]  /*03d0*/  DFMA R4, R16, R4, R14 ;  /* 0x000000041004722b */ /* 0x000fd0000000000e */
[----:B------:R-:W-:Y:S02]  /*03e0*/  DFMA R2, R4, R2, R2 ;  /* 0x000000020402722b */ /* 0x000fe40000000002 */
[----:B------:R-:W-:-:S10]  /*03f0*/  DFMA R4, R16, R4, 1 ;  /* 0x3ff000001004742b */ /* 0x000fd40000000004 */
[----:B------:R-:W-:Y:S02]  /*0400*/  FSEL R4, R4, R2, !P0 ;  /* 0x0000000204047208 */ /* 0x000fe40004000000 */
[----:B------:R-:W-:Y:S02]  /*0410*/  FSEL R5, R5, R3, !P0 ;  /* 0x0000000305057208 */ /* 0x000fe40004000000 */
[----:B------:R-:W-:-:S04]  /*0420*/  LOP3.LUT P0, RZ, R0, 0x2, RZ, 0xc0, !PT ;  /* 0x0000000200ff7812 */ /* 0x000fc8000780c0ff */
[----:B------:R-:W-:-:S10]  /*0430*/  DADD R2, RZ, -R4 ;  /* 0x00000000ff027229 */ /* 0x000fd40000000804 */
[----:B------:R-:W-:Y:S02]  /*0440*/  FSEL R2, R4, R2, !P0 ;  /* 0x0000000204027208 */ /* 0x000fe40004000000 */
[----:B------:R-:W-:-:S05]  /*0450*/  FSEL R3, R5, R3, !P0 ;  /* 0x0000000305037208 */ /* 0x000fca0004000000 */
[----:B0-----:R-:W-:Y:S01]  /*0460*/  REDG.E.ADD.F64.RN.STRONG.GPU desc[UR4][R6.64], R2 ;  /* 0x00000002060079a6 */ /* 0x001fe2000c12ff04 */
[----:B------:R-:W-:Y:S05]  /*0470*/  EXIT ;  /* 0x000000000000794d */ /* 0x000fea0003800000 */
        .type           $_Z9CUDA_rectdPd$__internal_trig_reduction_slowpathd,@function
        .size           $_Z9CUDA_rectdPd$__internal_trig_reduction_slowpathd,(.L_x_12 - $_Z9CUDA_rectdPd$__internal_trig_reduction_slowpathd)
$_Z9CUDA_rectdPd$__internal_trig_reduction_slowpathd:
[--C-:B------:R-:W-:Y:S01]  /*0480*/  SHF.R.U32.HI R6, RZ, 0x14, R17.reuse ;  /* 0x00000014ff067819 */ /* 0x100fe20000011611 */
[----:B------:R-:W-:Y:S02]  /*0490*/  IMAD.MOV.U32 R11, RZ, RZ, R16 ;  /* 0x000000ffff0b7224 */ /* 0x000fe400078e0010 */
[----:B------:R-:W-:Y:S01]  /*04a0*/  IMAD.MOV.U32 R12, RZ, RZ, R17 ;  /* 0x000000ffff0c7224 */ /* 0x000fe200078e0011 */
[----:B------:R-:W-:Y:S01]  /*04b0*/  LOP3.LUT R0, R6, 0x7ff, RZ, 0xc0, !PT ;  /* 0x000007ff06007812 */ /* 0x000fe200078ec0ff */
[----:B------:R-:W-:-:S03]  /*04c0*/  IMAD.MOV.U32 R4, RZ, RZ, RZ ;  /* 0x000000ffff047224 */ /* 0x000fc600078e00ff */
[----:B------:R-:W-:-:S13]  /*04d0*/  ISETP.NE.AND P0, PT, R0, 0x7ff, PT ;  /* 0x000007ff0000780c */ /* 0x000fda0003f05270 */
[----:B------:R-:W-:Y:S05]  /*04e0*/  @!P0 BRA `(.L_x_4) ;  /* 0x0000000800488947 */ /* 0x000fea0003800000 */
[----:B------:R-:W-:Y:S01]  /*04f0*/  VIADD R2, R0, 0xfffffc00 ;  /* 0xfffffc0000027836 */ /* 0x000fe20000000000 */
[----:B------:R-:W-:Y:S01]  /*0500*/  BSSY.RECONVERGENT B2, `(.L_x_5) ;  /* 0x000002f000027945 */ /* 0x000fe20003800200 */
[----:B------:R-:W-:-:S03]  /*0510*/  CS2R R18, SRZ ;  /* 0x0000000000127805 */ /* 0x000fc6000001ff00 */
[----:B------:R-:W-:Y:S02]  /*0520*/  SHF.R.U32.HI R0, RZ, 0x6, R2 ;  /* 0x00000006ff007819 */ /* 0x000fe40000011602 */
[----:B------:R-:W-:Y:S02]  /*0530*/  ISETP.GE.U32.AND P0, PT, R2, 0x80, PT ;  /* 0x000000800200780c */ /* 0x000fe40003f06070 */
[C---:B------:R-:W-:Y:S02]  /*0540*/  IADD3 R7, PT, PT, -R0.reuse, 0x13, RZ ;  /* 0x0000001300077810 */ /* 0x040fe40007ffe1ff */
[----:B------:R-:W-:Y:S02]  /*0550*/  IADD3 R15, PT, PT, -R0, 0xf, RZ ;  /* 0x0000000f000f7810 */ /* 0x000fe40007ffe1ff */
[----:B------:R-:W-:-:S04]  /*0560*/  SEL R7, R7, 0x12, P0 ;  /* 0x0000001207077807 */ /* 0x000fc80000000000 */
[----:B------:R-:W-:-:S13]  /*0570*/  ISETP.GE.AND P0, PT, R15, R7, PT ;  /* 0x000000070f00720c */ /* 0x000fda0003f06270 */
[----:B------:R-:W-:Y:S05]  /*0580*/  @P0 BRA `(.L_x_6) ;  /* 0x0000000000980947 */ /* 0x000fea0003800000 */
[----:B------:R-:W0:Y:S01]  /*0590*/  LDC.64 R8, c[0x0][0x358] ;  /* 0x0000d600ff087b82 */ /* 0x000e220000000a00 */
[C---:B------:R-:W-:Y:S01]  /*05a0*/  SHF.L.U64.HI R13, R11.reuse, 0xb, R12 ;  /* 0x0000000b0b0d7819 */ /* 0x040fe2000001020c */
[----:B------:R-:W-:Y:S01]  /*05b0*/  BSSY.RECONVERGENT B3, `(.L_x_7) ;  /* 0x0000022000037945 */ /* 0x000fe20003800200 */
[----:B------:R-:W-:Y:S01]  /*05c0*/  IMAD.SHL.U32 R11, R11, 0x800, RZ ;  /* 0x000008000b0b7824 */ /* 0x000fe200078e00ff */
[----:B------:R-:W-:Y:S01]  /*05d0*/  IADD3 R14, PT, PT, RZ, -R0, -R7 ;  /* 0x80000000ff0e7210 */ /* 0x000fe20007ffe807 */
[----:B------:R-:W-:Y:S01]  /*05e0*/  IMAD.MOV.U32 R12, RZ, RZ, RZ ;  /* 0x000000ffff0c7224 */ /* 0x000fe200078e00ff */
[----:B------:R-:W-:Y:S02]  /*05f0*/  CS2R R18, SRZ ;  /* 0x0000000000127805 */ /* 0x000fe4000001ff00 */
[----:B------:R-:W-:Y:S01]  /*0600*/  LOP3.LUT R13, R13, 0x80000000, RZ, 0xfc, !PT ;  /* 0x800000000d0d7812 */ /* 0x000fe200078efcff */
[----:B------:R-:W1:Y:S06]  /*0610*/  LDC.64 R2, c[0x4][RZ] ;  /* 0x01000000ff027b82 */ /* 0x000e6c0000000a00 */
.L_x_8:
[----:B0-----:R-:W-:Y:S01]  /*0620*/  R2UR UR6, R8 ;  /* 0x00000000080672ca */ /* 0x001fe200000e0000 */
[----:B-1----:R-:W-:Y:S01]  /*0630*/  IMAD.WIDE R4, R15, 0x8, R2 ;  /* 0x000000080f047825 */ /* 0x002fe200078e0202 */
[----:B------:R-:W-:-:S13]  /*0640*/  R2UR UR7, R9 ;  /* 0x00000000090772ca */ /* 0x000fda00000e0000 */
[----:B------:R-:W2:Y:S01]  /*0650*/  LDG.E.64.CONSTANT R4, desc[UR6][R4.64] ;  /* 0x0000000604047981 */ /* 0x000ea2000c1e9b00 */
[----:B------:R-:W-:Y:S02]  /*0660*/  VIADD R14, R14, 0x1 ;  /* 0x000000010e0e7836 */ /* 0x000fe40000000000 */
[----:B------:R-:W-:Y:S02]  /*0670*/  VIADD R15, R15, 0x1 ;  /* 0x000000010f0f7836 */ /* 0x000fe40000000000 */
[----:B--2---:R-:W-:-:S04]  /*0680*/  IMAD.WIDE.U32 R18, P2, R4, R11, R18 ;  /* 0x0000000b04127225 */ /* 0x004fc80007840012 */
[----:B------:R-:W-:Y:S02]  /*0690*/  IMAD R21, R4, R13, RZ ;  /* 0x0000000d04157224 */ /* 0x000fe400078e02ff */
[CC--:B------:R-:W-:Y:S02]  /*06a0*/  IMAD R16, R5.reuse, R11.reuse, RZ ;  /* 0x0000000b05107224 */ /* 0x0c0fe400078e02ff */
[----:B------:R-:W-:Y:S01]  /*06b0*/  IMAD.HI.U32 R23, R5, R11, RZ ;  /* 0x0000000b05177227 */ /* 0x000fe200078e00ff */
[----:B------:R-:W-:-:S03]  /*06c0*/  IADD3 R19, P0, PT, R21, R19, RZ ;  /* 0x0000001315137210 */ /* 0x000fc60007f1e0ff */
[----:B------:R-:W-:Y:S01]  /*06d0*/  IMAD R21, R12, 0x8, R1 ;  /* 0x000000080c157824 */ /* 0x000fe200078e0201 */
[----:B------:R-:W-:Y:S01]  /*06e0*/  IADD3 R19, P1, PT, R16, R19, RZ ;  /* 0x0000001310137210 */ /* 0x000fe20007f3e0ff */
[----:B------:R-:W-:-:S04]  /*06f0*/  IMAD.HI.U32 R16, R4, R13, RZ ;  /* 0x0000000d04107227 */ /* 0x000fc800078e00ff */
[----:B------:R-:W-:Y:S01]  /*0700*/  IMAD.X R4, RZ, RZ, R16, P2 ;  /* 0x000000ffff047224 */ /* 0x000fe200010e0610 */
[----:B------:R0:W-:Y:S01]  /*0710*/  STL.64 [R21], R18 ;  /* 0x0000001215007387 */ /* 0x0001e20000100a00 */
[----:B------:R-:W-:-:S03]  /*0720*/  IMAD.HI.U32 R16, R5, R13, RZ ;  /* 0x0000000d05107227 */ /* 0x000fc600078e00ff */
[----:B------:R-:W-:Y:S01]  /*0730*/  IADD3.X R4, P0, PT, R23, R4, RZ, P0, !PT ;  /* 0x0000000417047210 */ /* 0x000fe2000071e4ff */
[----:B------:R-:W-:Y:S02]  /*0740*/  IMAD R5, R5, R13, RZ ;  /* 0x0000000d05057224 */ /* 0x000fe400078e02ff */
[----:B------:R-:W-:-:S03]  /*0750*/  VIADD R12, R12, 0x1 ;  /* 0x000000010c0c7836 */ /* 0x000fc60000000000 */
[----:B------:R-:W-:Y:S01]  /*0760*/  IADD3.X R5, P1, PT, R5, R4, RZ, P1, !PT ;  /* 0x0000000405057210 */ /* 0x000fe20000f3e4ff */
[----:B------:R-:W-:Y:S01]  /*0770*/  IMAD.X R4, RZ, RZ, R16, P0 ;  /* 0x000000ffff047224 */ /* 0x000fe200000e0610 */
[----:B------:R-:W-:-:S03]  /*0780*/  ISETP.NE.AND P0, PT, R14, -0xf, PT ;  /* 0xfffffff10e00780c */ /* 0x000fc60003f05270 */
[----:B------:R-:W-:Y:S02]  /*0790*/  IMAD.X R4, RZ, RZ, R4, P1 ;  /* 0x000000ffff047224 */ /* 0x000fe400008e0604 */
[----:B0-----:R-:W-:Y:S02]  /*07a0*/  IMAD.MOV.U32 R18, RZ, RZ, R5 ;  /* 0x000000ffff127224 */ /* 0x001fe400078e0005 */
[----:B------:R-:W-:-:S06]  /*07b0*/  IMAD.MOV.U32 R19, RZ, RZ, R4 ;  /* 0x000000ffff137224 */ /* 0x000fcc00078e0004 */
[----:B------:R-:W-:Y:S05]  /*07c0*/  @P0 BRA `(.L_x_8) ;  /* 0xfffffffc00940947 */ /* 0x000fea000383ffff */
[----:B------:R-:W-:Y:S05]  /*07d0*/  BSYNC.RECONVERGENT B3 ;  /* 0x0000000000037941 */ /* 0x000fea0003800200 */
.L_x_7:
[----:B------:R-:W-:-:S07]  /*07e0*/  IMAD.MOV.U32 R15, RZ, RZ, R7 ;  /* 0x000000ffff0f7224 */ /* 0x000fce00078e0007 */
.L_x_6:
[----:B------:R-:W-:Y:S05]  /*07f0*/  BSYNC.RECONVERGENT B2 ;  /* 0x0000000000027941 */ /* 0x000fea0003800200 */
.L_x_5:
[----:B------:R-:W-:Y:S01]  /*0800*/  LOP3.LUT P0, R21, R6, 0x3f, RZ, 0xc0, !PT ;  /* 0x0000003f06157812 */ /* 0x000fe2000780c0ff */
[----:B------:R-:W-:-:S04]  /*0810*/  IMAD.IADD R0, R0, 0x1, R15 ;  /* 0x0000000100007824 */ /* 0x000fc800078e020f */
[----:B------:R-:W-:-:S05]  /*0820*/  IMAD.U32 R23, R0, 0x8, R1 ;  /* 0x0000000800177824 */ /* 0x000fca00078e0001 */
[----:B------:R0:W-:Y:S04]  /*0830*/  STL.64 [R23+-0x78], R18 ;  /* 0xffff881217007387 */ /* 0x0001e80000100a00 */
[----:B------:R-:W2:Y:S04]  /*0840*/  @P0 LDL.64 R8, [R1+0x8] ;  /* 0x0000080001080983 */ /* 0x000ea80000100a00 */
[----:B------:R-:W3:Y:S04]  /*0850*/  LDL.64 R2, [R1+0x10] ;  /* 0x0000100001027983 */ /* 0x000ee80000100a00 */
[----:B------:R-:W4:Y:S01]  /*0860*/  LDL.64 R4, [R1+0x18] ;  /* 0x0000180001047983 */ /* 0x000f220000100a00 */
[----:B------:R-:W-:Y:S01]  /*0870*/  @P0 LOP3.LUT R0, R6, 0x3f, RZ, 0xc, !PT ;  /* 0x0000003f06000812 */ /* 0x000fe200078e0cff */
[----:B------:R-:W-:Y:S01]  /*0880*/  BSSY.RECONVERGENT B2, `(.L_x_9) ;  /* 0x0000034000027945 */ /* 0x000fe20003800200 */
[----:B--2---:R-:W-:-:S02]  /*0890*/  @P0 SHF.R.U64 R7, R8, 0x1, R9 ;  /* 0x0000000108070819 */ /* 0x004fc40000001209 */
[----:B------:R-:W-:Y:S02]  /*08a0*/  @P0 SHF.R.U32.HI R9, RZ, 0x1, R9 ;  /* 0x00000001ff090819 */ /* 0x000fe40000011609 */
[CC--:B---3--:R-:W-:Y:S02]  /*08b0*/  @P0 SHF.L.U32 R11, R2.reuse, R21.reuse, RZ ;  /* 0x00000015020b0219 */ /* 0x0c8fe400000006ff */
[----:B------:R-:W-:Y:S02]  /*08c0*/  @P0 SHF.R.U64 R6, R7, R0, R9 ;  /* 0x0000000007060219 */ /* 0x000fe40000001209 */
[--C-:B------:R-:W-:Y:S02]  /*08d0*/  @P0 SHF.R.U32.HI R15, RZ, 0x1, R3.reuse ;  /* 0x00000001ff0f0819 */ /* 0x100fe40000011603 */
[C-C-:B------:R-:W-:Y:S02]  /*08e0*/  @P0 SHF.R.U64 R13, R2.reuse, 0x1, R3.reuse ;  /* 0x00000001020d0819 */ /* 0x140fe40000001203 */
[----:B------:R-:W-:-:S02]  /*08f0*/  @P0 SHF.L.U64.HI R8, R2, R21, R3 ;  /* 0x0000001502080219 */ /* 0x000fc40000010203 */
[----:B------:R-:W-:Y:S02]  /*0900*/  @P0 SHF.R.U32.HI R7, RZ, R0, R9 ;  /* 0x00000000ff070219 */ /* 0x000fe40000011609 */
[----:B------:R-:W-:Y:S02]  /*0910*/  @P0 LOP3.LUT R2, R11, R6, RZ, 0xfc, !PT ;  /* 0x000000060b020212 */ /* 0x000fe400078efcff */
[----:B----4-:R-:W-:Y:S02]  /*0920*/  @P0 SHF.L.U32 R9, R4, R21, RZ ;  /* 0x0000001504090219 */ /* 0x010fe400000006ff */
[----:B------:R-:W-:Y:S02]  /*0930*/  @P0 SHF.R.U64 R12, R13, R0, R15 ;  /* 0x000000000d0c0219 */ /* 0x000fe4000000120f */
[----:B------:R-:W-:Y:S01]  /*0940*/  @P0 LOP3.LUT R3, R8, R7, RZ, 0xfc, !PT ;  /* 0x0000000708030212 */ /* 0x000fe200078efcff */
[----:B------:R-:W-:Y:S01]  /*0950*/  IMAD.SHL.U32 R8, R2, 0x4, RZ ;  /* 0x0000000402087824 */ /* 0x000fe200078e00ff */
[----:B------:R-:W-:-:S02]  /*0960*/  @P0 SHF.L.U64.HI R21, R4, R21, R5 ;  /* 0x0000001504150219 */ /* 0x000fc40000010205 */
[----:B------:R-:W-:Y:S02]  /*0970*/  @P0 LOP3.LUT R4, R9, R12, RZ, 0xfc, !PT ;  /* 0x0000000c09040212 */ /* 0x000fe400078efcff */
[----:B------:R-:W-:Y:S02]  /*0980*/  @P0 SHF.R.U32.HI R0, RZ, R0, R15 ;  /* 0x00000000ff000219 */ /* 0x000fe4000001160f */
[----:B------:R-:W-:Y:S02]  /*0990*/  SHF.L.U64.HI R9, R2, 0x2, R3 ;  /* 0x0000000202097819 */ /* 0x000fe40000010203 */
[----:B------:R-:W-:Y:S02]  /*09a0*/  @P0 LOP3.LUT R5, R21, R0, RZ, 0xfc, !PT ;  /* 0x0000000015050212 */ /* 0x000fe400078efcff */
[----:B------:R-:W-:Y:S02]  /*09b0*/  SHF.L.W.U32.HI R3, R3, 0x2, R4 ;  /* 0x0000000203037819 */ /* 0x000fe40000010e04 */
[----:B------:R-:W-:-:S02]  /*09c0*/  IADD3 RZ, P0, PT, RZ, -R8, RZ ;  /* 0x80000008ffff7210 */ /* 0x000fc40007f1e0ff */
[----:B------:R-:W-:Y:S02]  /*09d0*/  LOP3.LUT R0, RZ, R9, RZ, 0x33, !PT ;  /* 0x00000009ff007212 */ /* 0x000fe400078e33ff */
[----:B------:R-:W-:Y:S02]  /*09e0*/  SHF.L.W.U32.HI R4, R4, 0x2, R5 ;  /* 0x0000000204047819 */ /* 0x000fe40000010e05 */
[----:B------:R-:W-:Y:S02]  /*09f0*/  LOP3.LUT R6, RZ, R3, RZ, 0x33, !PT ;  /* 0x00000003ff067212 */ /* 0x000fe400078e33ff */
[----:B------:R-:W-:Y:S02]  /*0a00*/  IADD3.X R2, P0, PT, RZ, R0, RZ, P0, !PT ;  /* 0x00000000ff027210 */ /* 0x000fe4000071e4ff */
[----:B------:R-:W-:Y:S02]  /*0a10*/  LOP3.LUT R0, RZ, R4, RZ, 0x33, !PT ;  /* 0x00000004ff007212 */ /* 0x000fe400078e33ff */
[----:B------:R-:W-:-:S02]  /*0a20*/  IADD3.X R6, P1, PT, RZ, R6, RZ, P0, !PT ;  /* 0x00000006ff067210 */ /* 0x000fc4000073e4ff */
[----:B------:R-:W-:-:S03]  /*0a30*/  ISETP.GT.U32.AND P2, PT, R3, -0x1, PT ;  /* 0xffffffff0300780c */ /* 0x000fc60003f44070 */
[----:B------:R-:W-:Y:S01]  /*0a40*/  IMAD.X R7, RZ, RZ, R0, P1 ;  /* 0x000000ffff077224 */ /* 0x000fe200008e0600 */
[----:B------:R-:W-:-:S04]  /*0a50*/  ISETP.GT.AND.EX P0, PT, R4, -0x1, PT, P2 ;  /* 0xffffffff0400780c */ /* 0x000fc80003f04320 */
[----:B------:R-:W-:Y:S02]  /*0a60*/  SEL R12, R4, R7, P0 ;  /* 0x00000007040c7207 */ /* 0x000fe40000000000 */
[----:B------:R-:W-:Y:S02]  /*0a70*/  SEL R7, R3, R6, P0 ;  /* 0x0000000603077207 */ /* 0x000fe40000000000 */
[----:B------:R-:W-:Y:S02]  /*0a80*/  ISETP.NE.U32.AND P1, PT, R12, RZ, PT ;  /* 0x000000ff0c00720c */ /* 0x000fe40003f25070 */
[----:B------:R-:W-:Y:S02]  /*0a90*/  SEL R9, R9, R2, P0 ;  /* 0x0000000209097207 */ /* 0x000fe40000000000 */
[----:B------:R-:W-:Y:S01]  /*0aa0*/  SEL R3, R7, R12, !P1 ;  /* 0x0000000c07037207 */ /* 0x000fe20004800000 */
[----:B------:R-:W-:-:S05]  /*0ab0*/  @!P0 IMAD.MOV R8, RZ, RZ, -R8 ;  /* 0x000000ffff088224 */ /* 0x000fca00078e0a08 */
[----:B------:R-:W1:Y:S02]  /*0ac0*/  FLO.U32 R3, R3 ;  /* 0x0000000300037300 */ /* 0x000e6400000e0000 */
[C---:B-1----:R-:W-:Y:S02]  /*0ad0*/  IADD3 R6, PT, PT, -R3.reuse, 0x1f, RZ ;  /* 0x0000001f03067810 */ /* 0x042fe40007ffe1ff */
[----:B------:R-:W-:-:S03]  /*0ae0*/  IADD3 R0, PT, PT, -R3, 0x3f, RZ ;  /* 0x0000003f03007810 */ /* 0x000fc60007ffe1ff */
[----:B------:R-:W-:-:S05]  /*0af0*/  @P1 IMAD.MOV R0, RZ, RZ, R6 ;  /* 0x000000ffff001224 */ /* 0x000fca00078e0206 */
[----:B------:R-:W-:-:S13]  /*0b00*/  ISETP.NE.AND P1, PT, R0, RZ, PT ;  /* 0x000000ff0000720c */ /* 0x000fda0003f25270 */
[----:B0-----:R-:W-:Y:S05]  /*0b10*/  @!P1 BRA `(.L_x_10) ;  /* 0x0000000000289947 */ /* 0x001fea0003800000 */
[----:B------:R-:W-:Y:S02]  /*0b20*/  LOP3.LUT R2, R0, 0x3f, RZ, 0xc0, !PT ;  /* 0x0000003f00027812 */ /* 0x000fe400078ec0ff */
[--C-:B------:R-:W-:Y:S02]  /*0b30*/  SHF.R.U64 R6, R8, 0x1, R9.reuse ;  /* 0x0000000108067819 */ /* 0x100fe40000001209 */
[----:B------:R-:W-:Y:S02]  /*0b40*/  SHF.R.U32.HI R8, RZ, 0x1, R9 ;  /* 0x00000001ff087819 */ /* 0x000fe40000011609 */
[----:B------:R-:W-:Y:S02]  /*0b50*/  LOP3.LUT R3, R0, 0x3f, RZ, 0xc, !PT ;  /* 0x0000003f00037812 */ /* 0x000fe400078e0cff */
[CC--:B------:R-:W-:Y:S02]  /*0b60*/  SHF.L.U64.HI R12, R7.reuse, R2.reuse, R12 ;  /* 0x00000002070c7219 */ /* 0x0c0fe4000001020c */
[----:B------:R-:W-:-:S02]  /*0b70*/  SHF.L.U32 R7, R7, R2, RZ ;  /* 0x0000000207077219 */ /* 0x000fc400000006ff */
[-CC-:B------:R-:W-:Y:S02]  /*0b80*/  SHF.R.U64 R2, R6, R3.reuse, R8.reuse ;  /* 0x0000000306027219 */ /* 0x180fe40000001208 */
[----:B------:R-:W-:Y:S02]  /*0b90*/  SHF.R.U32.HI R3, RZ, R3, R8 ;  /* 0x00000003ff037219 */ /* 0x000fe40000011608 */
[----:B------:R-:W-:Y:S02]  /*0ba0*/  LOP3.LUT R7, R7, R2, RZ, 0xfc, !PT ;  /* 0x0000000207077212 */ /* 0x000fe400078efcff */
[----:B------:R-:W-:-:S07]  /*0bb0*/  LOP3.LUT R12, R12, R3, RZ, 0xfc, !PT ;  /* 0x000000030c0c7212 */ /* 0x000fce00078efcff */
.L_x_10:
[----:B------:R-:W-:Y:S05]  /*0bc0*/  BSYNC.RECONVERGENT B2 ;  /* 0x0000000000027941 */ /* 0x000fea0003800200 */
.L_x_9:
[----:B------:R-:W-:Y:S01]  /*0bd0*/  IMAD.WIDE.U32 R8, R7, 0x2168c235, RZ ;  /* 0x2168c23507087825 */ /* 0x000fe200078e00ff */
[----:B------:R-:W-:-:S03]  /*0be0*/  SHF.R.U32.HI R5, RZ, 0x1e, R5 ;  /* 0x0000001eff057819 */ /* 0x000fc60000011605 */
[----:B------:R-:W-:Y:S01]  /*0bf0*/  IMAD.MOV.U32 R2, RZ, RZ, R9 ;  /* 0x000000ffff027224 */ /* 0x000fe200078e0009 */
[----:B------:R-:W-:Y:S01]  /*0c00*/  IADD3 RZ, P1, PT, R8, R8, RZ ;  /* 0x0000000808ff7210 */ /* 0x000fe20007f3e0ff */
[----:B------:R-:W-:Y:S01]  /*0c10*/  IMAD.MOV.U32 R3, RZ, RZ, RZ ;  /* 0x000000ffff037224 */ /* 0x000fe200078e00ff */
[----:B------:R-:W-:Y:S01]  /*0c20*/  LEA.HI R4, R4, R5, RZ, 0x1 ;  /* 0x0000000504047211 */ /* 0x000fe200078f08ff */
[----:B------:R-:W-:-:S04]  /*0c30*/  IMAD.HI.U32 R6, R12, -0x36f0255e, RZ ;  /* 0xc90fdaa20c067827 */ /* 0x000fc800078e00ff */
[----:B------:R-:W-:-:S04]  /*0c40*/  IMAD.WIDE.U32 R2, R7, -0x36f0255e, R2 ;  /* 0xc90fdaa207027825 */ /* 0x000fc800078e0002 */
[C---:B------:R-:W-:Y:S02]  /*0c50*/  IMAD R7, R12.reuse, -0x36f0255e, RZ ;  /* 0xc90fdaa20c077824 */ /* 0x040fe400078e02ff */
[----:B------:R-:W-:-:S04]  /*0c60*/  IMAD.WIDE.U32 R2, P2, R12, 0x2168c235, R2 ;  /* 0x2168c2350c027825 */ /* 0x000fc80007840002 */
[----:B------:R-:W-:Y:S01]  /*0c70*/  IMAD.X R6, RZ, RZ, R6, P2 ;  /* 0x000000ffff067224 */ /* 0x000fe200010e0606 */
[----:B------:R-:W-:Y:S02]  /*0c80*/  IADD3 R3, P2, PT, R7, R3, RZ ;  /* 0x0000000307037210 */ /* 0x000fe40007f5e0ff */
[----:B------:R-:W-:Y:S02]  /*0c90*/  IADD3.X RZ, P1, PT, R2, R2, RZ, P1, !PT ;  /* 0x0000000202ff7210 */ /* 0x000fe40000f3e4ff */
[C---:B------:R-:W-:Y:S01]  /*0ca0*/  ISETP.GT.U32.AND P3, PT, R3.reuse, RZ, PT ;  /* 0x000000ff0300720c */ /* 0x040fe20003f64070 */
[----:B------:R-:W-:Y:S01]  /*0cb0*/  IMAD.X R6, RZ, RZ, R6, P2 ;  /* 0x000000ffff067224 */ /* 0x000fe200010e0606 */
[----:B------:R-:W-:-:S04]  /*0cc0*/  IADD3.X R2, P2, PT, R3, R3, RZ, P1, !PT ;  /* 0x0000000303027210 */ /* 0x000fc80000f5e4ff */
[C---:B------:R-:W-:Y:S01]  /*0cd0*/  ISETP.GT.AND.EX P1, PT, R6.reuse, RZ, PT, P3 ;  /* 0x000000ff0600720c */ /* 0x040fe20003f24330 */
[----:B------:R-:W-:-:S03]  /*0ce0*/  IMAD.X R7, R6, 0x1, R6, P2 ;  /* 0x0000000106077824 */ /* 0x000fc600010e0606 */
[----:B------:R-:W-:Y:S02]  /*0cf0*/  SEL R2, R2, R3, P1 ;  /* 0x0000000302027207 */ /* 0x000fe40000800000 */
[----:B------:R-:W-:Y:S02]  /*0d00*/  SEL R3, R7, R6, P1 ;  /* 0x0000000607037207 */ /* 0x000fe40000800000 */
[----:B------:R-:W-:Y:S02]  /*0d10*/  IADD3 R2, P2, PT, R2, 0x1, RZ ;  /* 0x0000000102027810 */ /* 0x000fe40007f5e0ff */
[----:B------:R-:W-:Y:S02]  /*0d20*/  SEL R7, RZ, 0xffffffff, !P1 ;  /* 0xffffffffff077807 */ /* 0x000fe40004800000 */
[----:B------:R-:W-:Y:S01]  /*0d30*/  LOP3.LUT P1, R17, R17, 0x80000000, RZ, 0xc0, !PT ;  /* 0x8000000011117812 */ /* 0x000fe2000782c0ff */
[----:B------:R-:W-:Y:S02]  /*0d40*/  IMAD.X R3, RZ, RZ, R3, P2 ;  /* 0x000000ffff037224 */ /* 0x000fe400010e0603 */
[----:B------:R-:W-:Y:S01]  /*0d50*/  IMAD.IADD R0, R7, 0x1, -R0 ;  /* 0x0000000107007824 */ /* 0x000fe200078e0a00 */
[----:B------:R-:W-:-:S02]  /*0d60*/  @!P0 LOP3.LUT R17, R17, 0x80000000, RZ, 0x3c, !PT ;  /* 0x8000000011118812 */ /* 0x000fc400078e3cff */
[----:B------:R-:W-:Y:S01]  /*0d70*/  SHF.R.U64 R2, R2, 0xa, R3 ;  /* 0x0000000a02027819 */ /* 0x000fe20000001203 */
[----:B------:R-:W-:-:S03]  /*0d80*/  IMAD.SHL.U32 R0, R0, 0x100000, RZ ;  /* 0x0010000000007824 */ /* 0x000fc600078e00ff */
[----:B------:R-:W-:-:S03]  /*0d90*/  IADD3 R2, P2, PT, R2, 0x1, RZ ;  /* 0x0000000102027810 */ /* 0x000fc60007f5e0ff */
[----:B------:R-:W-:Y:S01]  /*0da0*/  @P1 IMAD.MOV R4, RZ, RZ, -R4 ;  /* 0x000000ffff041224 */ /* 0x000fe200078e0a04 */
[----:B------:R-:W-:-:S04]  /*0db0*/  LEA.HI.X R3, R3, RZ, RZ, 0x16, P2 ;  /* 0x000000ff03037211 */ /* 0x000fc800010fb4ff */
[--C-:B------:R-:W-:Y:S02]  /*0dc0*/  SHF.R.U64 R2, R2, 0x1, R3.reuse ;  /* 0x0000000102027819 */ /* 0x100fe40000001203 */
[----:B------:R-:W-:Y:S02]  /*0dd0*/  SHF.R.U32.HI R3, RZ, 0x1, R3 ;  /* 0x00000001ff037819 */ /* 0x000fe40000011603 */
[----:B------:R-:W-:-:S04]  /*0de0*/  IADD3 R11, P2, P3, RZ, RZ, R2 ;  /* 0x000000ffff0b7210 */ /* 0x000fc80007b5e002 */
[----:B------:R-:W-:-:S04]  /*0df0*/  IADD3.X R0, PT, PT, R0, 0x3fe00000, R3, P2, P3 ;  /* 0x3fe0000000007810 */ /* 0x000fc800017e6403 */
[----:B------:R-:W-:-:S07]  /*0e00*/  LOP3.LUT R12, R0, R17, RZ, 0xfc, !PT ;  /* 0x00000011000c7212 */ /* 0x000fce00078efcff */
.L_x_4:
[----:B------:R-:W-:Y:S02]  /*0e10*/  IMAD.MOV.U32 R2, RZ, RZ, R11 ;  /* 0x000000ffff027224 */ /* 0x000fe400078e000b */
[----:B------:R-:W-:Y:S02]  /*0e20*/  IMAD.MOV.U32 R11, RZ, RZ, 0x0 ;  /* 0x00000000ff0b7424 */ /* 0x000fe400078e00ff */
[----:B------:R-:W-:Y:S02]  /*0e30*/  IMAD.MOV.U32 R0, RZ, RZ, R4 ;  /* 0x000000ffff007224 */ /* 0x000fe400078e0004 */
[----:B------:R-:W-:Y:S01]  /*0e40*/  IMAD.MOV.U32 R3, RZ, RZ, R12 ;  /* 0x000000ffff037224 */ /* 0x000fe200078e000c */
[----:B------:R-:W-:Y:S06]  /*0e50*/  RET.REL.NODEC R10 `(_Z9CUDA_rectdPd) ;  /* 0xfffffff00a687950 */ /* 0x000fec0003c3ffff */
.L_x_11:
[----:B------:R-:W-:-:S00]  /*0e60*/  BRA `(.L_x_11) ;  /* 0xfffffffc00fc7947 */ /* 0x000fc0000383ffff */
[----:B------:R-:W-:-:S00]  /*0e70*/  NOP ;  /* 0x0000000000007918 */ /* 0x000fc00000000000 */
        /* <DEDUP_REMOVED lines=8> */
.L_x_12:


//--------------------- .nv.global.init           --------------------------
	.section	.nv.global.init,"aw",@progbits
	.align	16
.nv.global.init:
	.type		__cudart_sin_cos_coeffs,@object
	.size		__cudart_sin_cos_coeffs,(__cudart_i2opi_d - __cudart_sin_cos_coeffs)
__cudart_sin_cos_coeffs:
        /*0000*/ 	.byte	0x46, 0xd2, 0xb0, 0x2c, 0xf1, 0xe5, 0x5a, 0xbe, 0x92, 0xe3, 0xac, 0x69, 0xe3, 0x1d, 0xc7, 0x3e
        /*0010*/ 	.byte	0xa1, 0x62, 0xdb, 0x19, 0xa0, 0x01, 0x2a, 0xbf, 0x18, 0x08, 0x11, 0x11, 0x11, 0x11, 0x81, 0x3f
        /*0020*/ 	.byte	0x54, 0x55, 0x55, 0x55, 0x55, 0x55, 0xc5, 0xbf, 0x00, 0x00, 0x00, 0x00, 0x00, 0x00, 0x00, 0x00
        /*0030*/ 	.byte	0x00, 0x00, 0x00, 0x00, 0x00, 0x00, 0x00, 0x00, 0x64, 0x81, 0xfd, 0x20, 0x83, 0xff, 0xa8, 0xbd
        /*0040*/ 	.byte	0x28, 0x85, 0xef, 0xc1, 0xa7, 0xee, 0x21, 0x3e, 0xd9, 0xe6, 0x06, 0x8e, 0x4f, 0x7e, 0x92, 0xbe
        /*0050*/ 	.byte	0xe9, 0xbc, 0xdd, 0x19, 0xa0, 0x01, 0xfa, 0x3e, 0x47, 0x5d, 0xc1, 0x16, 0x6c, 0xc1, 0x56, 0xbf
        /*0060*/ 	.byte	0x51, 0x55, 0x55, 0x55, 0x55, 0x55, 0xa5, 0x3f, 0x00, 0x00, 0x00, 0x00, 0x00, 0x00, 0xe0, 0xbf
        /*0070*/ 	.byte	0x00, 0x00, 0x00, 0x00, 0x00, 0x00, 0xf0, 0x3f, 0x00, 0x00, 0x00, 0x00, 0x00, 0x00, 0x00, 0x00
	.type		__cudart_i2opi_d,@object
	.size		__cudart_i2opi_d,(.L_0 - __cudart_i2opi_d)
__cudart_i2opi_d:
        /* <DEDUP_REMOVED lines=9> */
.L_0:


//--------------------- .nv.shared.reserved.0     --------------------------
	.section	.nv.shared.reserved.0,"aw",@nobits
	.weak		__nv_reservedSMEM_offset_0_alias
	.size		__nv_reservedSMEM_offset_0_alias, 0, 64
	.other		__nv_reservedSMEM_offset_0_alias,@"STO_CUDA_RESERVED_SHARED STV_DEFAULT"
__nv_reservedSMEM_offset_0_alias:
	.zero		0
	.zero		64


//--------------------- .nv.constant0._Z9CUDA_rectdPd --------------------------
	.section	.nv.constant0._Z9CUDA_rectdPd,"a",@progbits
	.sectionflags	@""
	.align	4
.nv.constant0._Z9CUDA_rectdPd:
	.zero		912


//--------------------- SYMBOLS --------------------------

	.type		.nv.reservedSmem.offset0,@object
	.size		.nv.reservedSmem.offset0,0x4
